//
// Generated by NVIDIA NVVM Compiler
//
// Compiler Build ID: CL-36424714
// Cuda compilation tools, release 13.0, V13.0.88
// Based on NVVM 20.0.0
//

.version 9.0
.target sm_100
.address_size 64

	// .globl	vectorSubtract

.visible .entry vectorSubtract(
	.param .u64 .ptr .align 1 vectorSubtract_param_0,
	.param .u64 .ptr .align 1 vectorSubtract_param_1,
	.param .u64 .ptr .align 1 vectorSubtract_param_2,
	.param .u32 vectorSubtract_param_3
)
{
	.reg .pred 	%p<2>;
	.reg .b32 	%r<3>;
	.reg .b32 	%f<4>;
	.reg .b64 	%rd<11>;

	ld.param.u64 	%rd1, [vectorSubtract_param_0];
	ld.param.u64 	%rd2, [vectorSubtract_param_1];
	ld.param.u64 	%rd3, [vectorSubtract_param_2];
	ld.param.u32 	%r2, [vectorSubtract_param_3];
	mov.u32 	%r1, %tid.x;
	setp.ge.s32 	%p1, %r1, %r2;
	@%p1 bra 	$L__BB0_2;
	cvta.to.global.u64 	%rd4, %rd2;
	cvta.to.global.u64 	%rd5, %rd3;
	cvta.to.global.u64 	%rd6, %rd1;
	mul.wide.u32 	%rd7, %r1, 4;
	add.s64 	%rd8, %rd4, %rd7;
	ld.global.f32 	%f1, [%rd8];
	add.s64 	%rd9, %rd5, %rd7;
	ld.global.f32 	%f2, [%rd9];
	sub.f32 	%f3, %f1, %f2;
	add.s64 	%rd10, %rd6, %rd7;
	st.global.f32 	[%rd10], %f3;
$L__BB0_2:
	ret;

}


// ===== COMPILED SASS (sm_100) =====

	.target	sm_100

	.elftype	@"ET_EXEC"


//--------------------- .note.nv.tkinfo           --------------------------
	.section	.note.nv.tkinfo,"",@"SHT_NOTE"
	.sectionflags	@"SHF_NOTE_NV_TKINFO"
	.tkinfo
        /*0018*/ 	.word	0x00000002
        /*0030*/ 	.string	""
        /*0030*/ 	.string	"ptxas"
        /*0030*/ 	.string	"Cuda compilation tools, release 13.0, V13.0.88"
        /*0030*/ 	.string	"Build cuda_13.0.r13.0/compiler.36424714_0"
        /*0030*/ 	.string	"-arch sm_100 -m 64 "



//--------------------- .note.nv.cuinfo           --------------------------
	.section	.note.nv.cuinfo,"",@"SHT_NOTE"
	.sectionflags	@"SHF_NOTE_NV_CUINFO"
        /*0018*/ 	.short	0x0002
        /*001a*/ 	.short	0x0064
        /*001c*/ 	.short	0x0082
	.zero		2


//--------------------- .nv.info                  --------------------------
	.section	.nv.info,"",@"SHT_CUDA_INFO"
	.align	4


	//----- nvinfo : EIATTR_REGCOUNT
	.align		4
        /*0000*/ 	.byte	0x04, 0x2f
        /*0002*/ 	.short	(.L_1 - .L_0)
	.align		4
.L_0:
        /*0004*/ 	.word	index@(vectorSubtract)
        /*0008*/ 	.word	0x0000000c


	//----- nvinfo : EIATTR_FRAME_SIZE
	.align		4
.L_1:
        /*000c*/ 	.byte	0x04, 0x11
        /*000e*/ 	.short	(.L_3 - .L_2)
	.align		4
.L_2:
        /*0010*/ 	.word	index@(vectorSubtract)
        /*0014*/ 	.word	0x00000000


	//----- nvinfo : EIATTR_MIN_STACK_SIZE
	.align		4
.L_3:
        /*0018*/ 	.byte	0x04, 0x12
        /*001a*/ 	.short	(.L_5 - .L_4)
	.align		4
.L_4:
        /*001c*/ 	.word	index@(vectorSubtract)
        /*0020*/ 	.word	0x00000000
.L_5:


//--------------------- .nv.compat                --------------------------
	.section	.nv.compat,"",@"SHT_CUDA_COMPAT_INFO"
	.align	4
        /*0000*/ 	.byte	0x02, 0x09, 0x00, 0x00, 0x02, 0x02, 0x01, 0x00, 0x02, 0x05, 0x05, 0x00, 0x03, 0x07, 0x01, 0x01
        /*0010*/ 	.byte	0x02, 0x03, 0x00, 0x00, 0x02, 0x06, 0x01, 0x00, 0x04, 0x0b, 0x08, 0x00, 0x09, 0x00, 0x00, 0x00
        /*0020*/ 	.byte	0x00, 0x00, 0x00, 0x00


//--------------------- .nv.info.vectorSubtract   --------------------------
	.section	.nv.info.vectorSubtract,"",@"SHT_CUDA_INFO"
	.sectionflags	@""
	.align	4


	//----- nvinfo : EIATTR_CUDA_API_VERSION
	.align		4
        /*0000*/ 	.byte	0x04, 0x37
        /*0002*/ 	.short	(.L_7 - .L_6)
.L_6:
        /*0004*/ 	.word	0x00000082


	//----- nvinfo : EIATTR_KPARAM_INFO
	.align		4
.L_7:
        /*0008*/ 	.byte	0x04, 0x17
        /*000a*/ 	.short	(.L_9 - .L_8)
.L_8:
        /*000c*/ 	.word	0x00000000
        /*0010*/ 	.short	0x0003
        /*0012*/ 	.short	0x0018
        /*0014*/ 	.byte	0x00, 0xf0, 0x11, 0x00


	//----- nvinfo : EIATTR_KPARAM_INFO
	.align		4
.L_9:
        /*0018*/ 	.byte	0x04, 0x17
        /*001a*/ 	.short	(.L_11 - .L_10)
.L_10:
        /*001c*/ 	.word	0x00000000
        /*0020*/ 	.short	0x0002
        /*0022*/ 	.short	0x0010
        /*0024*/ 	.byte	0x00, 0xf5, 0x21, 0x00


	//----- nvinfo : EIATTR_KPARAM_INFO
	.align		4
.L_11:
        /*0028*/ 	.byte	0x04, 0x17
        /*002a*/ 	.short	(.L_13 - .L_12)
.L_12:
        /*002c*/ 	.word	0x00000000
        /*0030*/ 	.short	0x0001
        /*0032*/ 	.short	0x0008
        /*0034*/ 	.byte	0x00, 0xf5, 0x21, 0x00


	//----- nvinfo : EIATTR_KPARAM_INFO
	.align		4
.L_13:
        /*0038*/ 	.byte	0x04, 0x17
        /*003a*/ 	.short	(.L_15 - .L_14)
.L_14:
        /*003c*/ 	.word	0x00000000
        /*0040*/ 	.short	0x0000
        /*0042*/ 	.short	0x0000
        /*0044*/ 	.byte	0x00, 0xf5, 0x21, 0x00


	//----- nvinfo : EIATTR_SPARSE_MMA_MASK
	.align		4
.L_15:
        /*0048*/ 	.byte	0x03, 0x50
        /*004a*/ 	.short	0x0000


	//----- nvinfo : EIATTR_MAXREG_COUNT
	.align		4
        /*004c*/ 	.byte	0x03, 0x1b
        /*004e*/ 	.short	0x00ff


	//----- nvinfo : EIATTR_MERCURY_ISA_VERSION
	.align		4
        /*0050*/ 	.byte	0x03, 0x5f
        /*0052*/ 	.short	0x0101


	//----- nvinfo : EIATTR_VRC_CTA_INIT_COUNT
	.align		4
        /*0054*/ 	.byte	0x02, 0x4a
	.zero		1
	.zero		1


	//----- nvinfo : EIATTR_EXIT_INSTR_OFFSETS
	.align		4
        /*0058*/ 	.byte	0x04, 0x1c
        /*005a*/ 	.short	(.L_17 - .L_16)


	//   ....[0]....
.L_16:
        /*005c*/ 	.word	0x00000040


	//   ....[1]....
        /*0060*/ 	.word	0x00000100


	//----- nvinfo : EIATTR_CBANK_PARAM_SIZE
	.align		4
.L_17:
        /*0064*/ 	.byte	0x03, 0x19
        /*0066*/ 	.short	0x001c


	//----- nvinfo : EIATTR_PARAM_CBANK
	.align		4
        /*0068*/ 	.byte	0x04, 0x0a
        /*006a*/ 	.short	(.L_19 - .L_18)
	.align		4
.L_18:
        /*006c*/ 	.word	index@(.nv.constant0.vectorSubtract)
        /*0070*/ 	.short	0x0380
        /*0072*/ 	.short	0x001c


	//----- nvinfo : EIATTR_SW_WAR
	.align		4
.L_19:
        /*0074*/ 	.byte	0x04, 0x36
        /*0076*/ 	.short	(.L_21 - .L_20)
.L_20:
        /*0078*/ 	.word	0x00000008
.L_21:


//--------------------- .nv.callgraph             --------------------------
	.section	.nv.callgraph,"",@"SHT_CUDA_CALLGRAPH"
	.align	4
	.sectionentsize	8
	.align		4
        /*0000*/ 	.word	0x00000000
	.align		4
        /*0004*/ 	.word	0xffffffff
	.align		4
        /*0008*/ 	.word	0x00000000
	.align		4
        /*000c*/ 	.word	0xfffffffe
	.align		4
        /*0010*/ 	.word	0x00000000
	.align		4
        /*0014*/ 	.word	0xfffffffd
	.align		4
        /*0018*/ 	.word	0x00000000
	.align		4
        /*001c*/ 	.word	0xfffffffc


//--------------------- .text.vectorSubtract      --------------------------
	.section	.text.vectorSubtract,"ax",@progbits
	.align	128
        .global         vectorSubtract
        .type           vectorSubtract,@function
        .size           vectorSubtract,(.L_x_1 - vectorSubtract)
        .other          vectorSubtract,@"STO_CUDA_ENTRY STV_DEFAULT"
vectorSubtract:
.text.vectorSubtract:
[----:B------:R-:W-:Y:S01]  /*0000*/  LDC R1, c[0x0][0x37c] ;  /* 0x0000df00ff017b82 */ /* 0x000fe20000000800 */
[----:B------:R-:W0:Y:S01]  /*0010*/  S2R R9, SR_TID.X ;  /* 0x0000000000097919 */ /* 0x000e220000002100 */
[----:B------:R-:W0:Y:S02]  /*0020*/  LDCU UR4, c[0x0][0x398] ;  /* 0x00007300ff0477ac */ /* 0x000e240008000800 */
[----:B0-----:R-:W-:-:S13]  /*0030*/  ISETP.GE.AND P0, PT, R9, UR4, PT ;  /* 0x0000000409007c0c */ /* 0x001fda000bf06270 */
[----:B------:R-:W-:Y:S05]  /*0040*/  @P0 EXIT ;  /* 0x000000000000094d */ /* 0x000fea0003800000 */
[----:B------:R-:W0:Y:S01]  /*0050*/  LDC.64 R2, c[0x0][0x388] ;  /* 0x0000e200ff027b82 */ /* 0x000e220000000a00 */
[----:B------:R-:W1:Y:S07]  /*0060*/  LDCU.64 UR4, c[0x0][0x358] ;  /* 0x00006b00ff0477ac */ /* 0x000e6e0008000a00 */
[----:B------:R-:W2:Y:S08]  /*0070*/  LDC.64 R4, c[0x0][0x390] ;  /* 0x0000e400ff047b82 */ /* 0x000eb00000000a00 */
[----:B------:R-:W3:Y:S01]  /*0080*/  LDC.64 R6, c[0x0][0x380] ;  /* 0x0000e000ff067b82 */ /* 0x000ee20000000a00 */
[----:B0-----:R-:W-:-:S06]  /*0090*/  IMAD.WIDE.U32 R2, R9, 0x4, R2 ;  /* 0x0000000409027825 */ /* 0x001fcc00078e0002 */
[----:B-1----:R-:W4:Y:S01]  /*00a0*/  LDG.E R2, desc[UR4][R2.64] ;  /* 0x0000000402027981 */ /* 0x002f22000c1e1900 */
[----:B--2---:R-:W-:-:S06]  /*00b0*/  IMAD.WIDE.U32 R4, R9, 0x4, R4 ;  /* 0x0000000409047825 */ /* 0x004fcc00078e0004 */
[----:B------:R-:W4:Y:S01]  /*00c0*/  LDG.E R5, desc[UR4][R4.64] ;  /* 0x0000000404057981 */ /* 0x000f22000c1e1900 */
[----:B---3--:R-:W-:-:S04]  /*00d0*/  IMAD.WIDE.U32 R6, R9, 0x4, R6 ;  /* 0x0000000409067825 */ /* 0x008fc800078e0006 */
[----:B----4-:R-:W-:-:S05]  /*00e0*/  FADD R9, R2, -R5 ;  /* 0x8000000502097221 */ /* 0x010fca0000000000 */
[----:B------:R-:W-:Y:S01]  /*00f0*/  STG.E desc[UR4][R6.64], R9 ;  /* 0x0000000906007986 */ /* 0x000fe2000c101904 */
[----:B------:R-:W-:Y:S05]  /*0100*/  EXIT ;  /* 0x000000000000794d */ /* 0x000fea0003800000 */
.L_x_0:
[----:B------:R-:W-:-:S00]  /*0110*/  BRA `(.L_x_0) ;  /* 0xfffffffc00fc7947 */ /* 0x000fc0000383ffff */
[----:B------:R-:W-:-:S00]  /*0120*/  NOP ;  /* 0x0000000000007918 */ /* 0x000fc00000000000 */
        /* <DEDUP_REMOVED lines=13> */
.L_x_1:


//--------------------- .nv.shared.reserved.0     --------------------------
	.section	.nv.shared.reserved.0,"aw",@nobits
	.weak		__nv_reservedSMEM_offset_0_alias
	.size		__nv_reservedSMEM_offset_0_alias, 0, 64
	.other		__nv_reservedSMEM_offset_0_alias,@"STO_CUDA_RESERVED_SHARED STV_DEFAULT"
__nv_reservedSMEM_offset_0_alias:
	.zero		0
	.zero		64


//--------------------- .nv.constant0.vectorSubtract --------------------------
	.section	.nv.constant0.vectorSubtract,"a",@progbits
	.sectionflags	@""
	.align	4
.nv.constant0.vectorSubtract:
	.zero		924


//--------------------- SYMBOLS --------------------------

	.type		.nv.reservedSmem.offset0,@object
	.size		.nv.reservedSmem.offset0,0x4
